	.headerflags	@"EF_CUDA_TEXMODE_UNIFIED EF_CUDA_64BIT_ADDRESS EF_CUDA_ACCELERATORS EF_CUDA_SM90 EF_CUDA_VIRTUAL_SM(EF_CUDA_SM90)"
	.elftype	@"ET_EXEC"


//--------------------- .nv.info                  --------------------------
	.section	.nv.info,"",@"SHT_CUDA_INFO"
	.align	4


	//----- nvinfo : EIATTR_REGCOUNT
	.align		4
        /*0000*/ 	.byte	0x04, 0x2f
        /*0002*/ 	.short	(.L_3 - .L_2)
	.align		4
.L_2:
        /*0004*/ 	.word	index@(triton_poi_fused__native_batch_norm_legit_no_training_mul_sigmoid_59)
        /*0008*/ 	.word	0x00000020


	//----- nvinfo : EIATTR_MIN_STACK_SIZE
	.align		4
.L_3:
        /*000c*/ 	.byte	0x04, 0x12
        /*000e*/ 	.short	(.L_5 - .L_4)
	.align		4
.L_4:
        /*0010*/ 	.word	index@(triton_poi_fused__native_batch_norm_legit_no_training_mul_sigmoid_59)
        /*0014*/ 	.word	0x00000000


	//----- nvinfo : EIATTR_FRAME_SIZE
	.align		4
.L_5:
        /*0018*/ 	.byte	0x04, 0x11
        /*001a*/ 	.short	(.L_7 - .L_6)
	.align		4
.L_6:
        /*001c*/ 	.word	index@(triton_poi_fused__native_batch_norm_legit_no_training_mul_sigmoid_59)
        /*0020*/ 	.word	0x00000000


	//----- nvinfo : EIATTR_MIN_STACK_SIZE
	.align		4
.L_7:
        /*0024*/ 	.byte	0x04, 0x12
        /*0026*/ 	.short	(.L_9 - .L_8)
	.align		4
.L_8:
        /*0028*/ 	.word	index@(triton_poi_fused__native_batch_norm_legit_no_training_mul_sigmoid_59)
        /*002c*/ 	.word	0x00000000
.L_9:


//--------------------- .nv.info.triton_poi_fused__native_batch_norm_legit_no_training_mul_sigmoid_59 --------------------------
	.section	.nv.info.triton_poi_fused__native_batch_norm_legit_no_training_mul_sigmoid_59,"",@"SHT_CUDA_INFO"
	.sectionflags	@""
	.align	4


	//----- nvinfo : EIATTR_CUDA_API_VERSION
	.align		4
        /*0000*/ 	.byte	0x04, 0x37
        /*0002*/ 	.short	(.L_11 - .L_10)
.L_10:
        /*0004*/ 	.word	0x0000007c


	//----- nvinfo : EIATTR_KPARAM_INFO
	.align		4
.L_11:
        /*0008*/ 	.byte	0x04, 0x17
        /*000a*/ 	.short	(.L_13 - .L_12)
.L_12:
        /*000c*/ 	.word	0x00000000
        /*0010*/ 	.short	0x0006
        /*0012*/ 	.short	0x0030
        /*0014*/ 	.byte	0x00, 0xf0, 0x11, 0x00


	//----- nvinfo : EIATTR_KPARAM_INFO
	.align		4
.L_13:
        /*0018*/ 	.byte	0x04, 0x17
        /*001a*/ 	.short	(.L_15 - .L_14)
.L_14:
        /*001c*/ 	.word	0x00000000
        /*0020*/ 	.short	0x0005
        /*0022*/ 	.short	0x0028
        /*0024*/ 	.byte	0x00, 0xf4, 0x21, 0x00


	//----- nvinfo : EIATTR_KPARAM_INFO
	.align		4
.L_15:
        /*0028*/ 	.byte	0x04, 0x17
        /*002a*/ 	.short	(.L_17 - .L_16)
.L_16:
        /*002c*/ 	.word	0x00000000
        /*0030*/ 	.short	0x0004
        /*0032*/ 	.short	0x0020
        /*0034*/ 	.byte	0x00, 0xf4, 0x21, 0x00


	//----- nvinfo : EIATTR_KPARAM_INFO
	.align		4
.L_17:
        /*0038*/ 	.byte	0x04, 0x17
        /*003a*/ 	.short	(.L_19 - .L_18)
.L_18:
        /*003c*/ 	.word	0x00000000
        /*0040*/ 	.short	0x0003
        /*0042*/ 	.short	0x0018
        /*0044*/ 	.byte	0x00, 0xf4, 0x21, 0x00


	//----- nvinfo : EIATTR_KPARAM_INFO
	.align		4
.L_19:
        /*0048*/ 	.byte	0x04, 0x17
        /*004a*/ 	.short	(.L_21 - .L_20)
.L_20:
        /*004c*/ 	.word	0x00000000
        /*0050*/ 	.short	0x0002
        /*0052*/ 	.short	0x0010
        /*0054*/ 	.byte	0x00, 0xf4, 0x21, 0x00


	//----- nvinfo : EIATTR_KPARAM_INFO
	.align		4
.L_21:
        /*0058*/ 	.byte	0x04, 0x17
        /*005a*/ 	.short	(.L_23 - .L_22)
.L_22:
        /*005c*/ 	.word	0x00000000
        /*0060*/ 	.short	0x0001
        /*0062*/ 	.short	0x0008
        /*0064*/ 	.byte	0x00, 0xf4, 0x21, 0x00


	//----- nvinfo : EIATTR_KPARAM_INFO
	.align		4
.L_23:
        /*0068*/ 	.byte	0x04, 0x17
        /*006a*/ 	.short	(.L_25 - .L_24)
.L_24:
        /*006c*/ 	.word	0x00000000
        /*0070*/ 	.short	0x0000
        /*0072*/ 	.short	0x0000
        /*0074*/ 	.byte	0x00, 0xf4, 0x21, 0x00


	//----- nvinfo : EIATTR_SPARSE_MMA_MASK
	.align		4
.L_25:
        /*0078*/ 	.byte	0x03, 0x50
        /*007a*/ 	.short	0x0000


	//----- nvinfo : EIATTR_MAXREG_COUNT
	.align		4
        /*007c*/ 	.byte	0x03, 0x1b
        /*007e*/ 	.short	0x00ff


	//----- nvinfo : EIATTR_EXIT_INSTR_OFFSETS
	.align		4
        /*0080*/ 	.byte	0x04, 0x1c
        /*0082*/ 	.short	(.L_27 - .L_26)


	//   ....[0]....
.L_26:
        /*0084*/ 	.word	0x00000900


	//   ....[1]....
        /*0088*/ 	.word	0x00000920


	//----- nvinfo : EIATTR_REQNTID
	.align		4
.L_27:
        /*008c*/ 	.byte	0x04, 0x10
        /*008e*/ 	.short	(.L_29 - .L_28)
.L_28:
        /*0090*/ 	.word	0x00000080
        /*0094*/ 	.word	0x00000001
        /*0098*/ 	.word	0x00000001


	//----- nvinfo : EIATTR_CBANK_PARAM_SIZE
	.align		4
.L_29:
        /*009c*/ 	.byte	0x03, 0x19
        /*009e*/ 	.short	0x0034


	//----- nvinfo : EIATTR_PARAM_CBANK
	.align		4
        /*00a0*/ 	.byte	0x04, 0x0a
        /*00a2*/ 	.short	(.L_31 - .L_30)
	.align		4
.L_30:
        /*00a4*/ 	.word	index@(.nv.constant0.triton_poi_fused__native_batch_norm_legit_no_training_mul_sigmoid_59)
        /*00a8*/ 	.short	0x0210
        /*00aa*/ 	.short	0x0034


	//----- nvinfo : EIATTR_SW_WAR
	.align		4
.L_31:
        /*00ac*/ 	.byte	0x04, 0x36
        /*00ae*/ 	.short	(.L_33 - .L_32)
.L_32:
        /*00b0*/ 	.word	0x00000008
.L_33:


//--------------------- .nv.callgraph             --------------------------
	.section	.nv.callgraph,"",@"SHT_CUDA_CALLGRAPH"
	.align	4
	.sectionentsize	8
	.align		4
        /*0000*/ 	.word	0x00000000
	.align		4
        /*0004*/ 	.word	0xffffffff
	.align		4
        /*0008*/ 	.word	0x00000000
	.align		4
        /*000c*/ 	.word	0xfffffffe
	.align		4
        /*0010*/ 	.word	0x00000000
	.align		4
        /*0014*/ 	.word	0xfffffffd
	.align		4
        /*0018*/ 	.word	0x00000000
	.align		4
        /*001c*/ 	.word	0xfffffffc


//--------------------- .nv.constant4             --------------------------
	.section	.nv.constant4,"a",@progbits
	.align	8
	.align		8
.nv.constant4:
        /*0000*/ 	.dword	_$_str
	.align		8
        /*0008*/ 	.dword	_$_str_$_2


//--------------------- .text.triton_poi_fused__native_batch_norm_legit_no_training_mul_sigmoid_59 --------------------------
	.section	.text.triton_poi_fused__native_batch_norm_legit_no_training_mul_sigmoid_59,"ax",@progbits
	.align	128
        .global         triton_poi_fused__native_batch_norm_legit_no_training_mul_sigmoid_59
        .type           triton_poi_fused__native_batch_norm_legit_no_training_mul_sigmoid_59,@function
        .size           triton_poi_fused__native_batch_norm_legit_no_training_mul_sigmoid_59,(.L_x_1 - triton_poi_fused__native_batch_norm_legit_no_training_mul_sigmoid_59)
        .other          triton_poi_fused__native_batch_norm_legit_no_training_mul_sigmoid_59,@"STO_CUDA_ENTRY STV_DEFAULT"
triton_poi_fused__native_batch_norm_legit_no_training_mul_sigmoid_59:
.text.triton_poi_fused__native_batch_norm_legit_no_training_mul_sigmoid_59:
[----:B------:R-:W0:Y:S01]  /*0000*/  LDC R1, c[0x0][0x28] ;  /* 0x00000a00ff017b82 */ /* 0x000e220000000800 */
[----:B------:R-:W1:Y:S07]  /*0010*/  S2R R0, SR_TID.X ;  /* 0x0000000000007919 */ /* 0x000e6e0000002100 */
[----:B------:R-:W2:Y:S01]  /*0020*/  LDC.64 R2, c[0x0][0x228] ;  /* 0x00008a00ff027b82 */ /* 0x000ea20000000a00 */
[----:B------:R-:W-:Y:S01]  /*0030*/  CS2R R6, SRZ ;  /* 0x0000000000067805 */ /* 0x000fe2000001ff00 */
[----:B------:R-:W-:Y:S01]  /*0040*/  ULDC.64 UR4, c[0x0][0x208] ;  /* 0x0000820000047ab9 */ /* 0x000fe20000000a00 */
[----:B------:R-:W3:Y:S05]  /*0050*/  S2R R5, SR_CTAID.X ;  /* 0x0000000000057919 */ /* 0x000eea0000002500 */
[----:B------:R-:W4:Y:S08]  /*0060*/  LDC.64 R26, c[0x0][0x218] ;  /* 0x00008600ff1a7b82 */ /* 0x000f300000000a00 */
[----:B------:R-:W5:Y:S08]  /*0070*/  LDC.64 R28, c[0x0][0x220] ;  /* 0x00008800ff1c7b82 */ /* 0x000f700000000a00 */
[----:B------:R-:W4:Y:S01]  /*0080*/  LDC.64 R18, c[0x0][0x230] ;  /* 0x00008c00ff127b82 */ /* 0x000f220000000a00 */
[----:B-1----:R-:W-:-:S07]  /*0090*/  SHF.L.U32 R0, R0, 0x2, RZ ;  /* 0x0000000200007819 */ /* 0x002fce00000006ff */
[----:B------:R-:W1:Y:S01]  /*00a0*/  LDC.64 R16, c[0x0][0x238] ;  /* 0x00008e00ff107b82 */ /* 0x000e620000000a00 */
[----:B------:R-:W-:-:S04]  /*00b0*/  LOP3.LUT R0, R0, 0x1fc, RZ, 0xc0, !PT ;  /* 0x000001fc00007812 */ /* 0x000fc800078ec0ff */
[----:B---3--:R-:W-:-:S04]  /*00c0*/  LEA R0, R5, R0, 0x9 ;  /* 0x0000000005007211 */ /* 0x008fc800078e48ff */
[C---:B------:R-:W-:Y:S01]  /*00d0*/  ISETP.GE.AND P0, PT, R0.reuse, 0x9f00, PT ;  /* 0x00009f000000780c */ /* 0x040fe20003f06270 */
[----:B------:R-:W-:-:S05]  /*00e0*/  IMAD.HI R4, R0, 0x19c2d14f, RZ ;  /* 0x19c2d14f00047827 */ /* 0x000fca00078e02ff */
[----:B------:R-:W-:-:S04]  /*00f0*/  SHF.R.U32.HI R5, RZ, 0x1f, R4 ;  /* 0x0000001fff057819 */ /* 0x000fc80000011604 */
[----:B------:R-:W-:-:S05]  /*0100*/  LEA.HI.SX32 R5, R4, R5, 0x1a ;  /* 0x0000000504057211 */ /* 0x000fca00078fd2ff */
[----:B------:R-:W-:Y:S01]  /*0110*/  IMAD R24, R5, -0x27c, R0 ;  /* 0xfffffd8405187824 */ /* 0x000fe200078e0200 */
[----:B------:R-:W-:-:S03]  /*0120*/  CS2R R4, SRZ ;  /* 0x0000000000047805 */ /* 0x000fc6000001ff00 */
[----:B--2---:R-:W-:-:S05]  /*0130*/  IMAD.WIDE R2, R24, 0x4, R2 ;  /* 0x0000000418027825 */ /* 0x004fca00078e0202 */
[----:B------:R2:W3:Y:S01]  /*0140*/  @!P0 LDG.E.EL.128 R4, desc[UR4][R2.64] ;  /* 0x0000000402048981 */ /* 0x0004e2000c2e1d00 */
[----:B------:R-:W-:Y:S02]  /*0150*/  CS2R R8, SRZ ;  /* 0x0000000000087805 */ /* 0x000fe4000001ff00 */
[----:B------:R-:W-:Y:S02]  /*0160*/  CS2R R10, SRZ ;  /* 0x00000000000a7805 */ /* 0x000fe4000001ff00 */
[----:B------:R-:W-:Y:S02]  /*0170*/  CS2R R12, SRZ ;  /* 0x00000000000c7805 */ /* 0x000fe4000001ff00 */
[----:B------:R-:W-:Y:S01]  /*0180*/  CS2R R14, SRZ ;  /* 0x00000000000e7805 */ /* 0x000fe2000001ff00 */
[----:B----4-:R-:W-:-:S04]  /*0190*/  IMAD.WIDE R26, R0, 0x4, R26 ;  /* 0x00000004001a7825 */ /* 0x010fc800078e021a */
[C---:B-----5:R-:W-:Y:S01]  /*01a0*/  IMAD.WIDE R28, R24.reuse, 0x4, R28 ;  /* 0x00000004181c7825 */ /* 0x060fe200078e021c */
[----:B------:R-:W4:Y:S01]  /*01b0*/  @!P0 LDG.E.128 R8, desc[UR4][R26.64] ;  /* 0x000000041a088981 */ /* 0x000f22000c1e1d00 */
[----:B------:R-:W-:Y:S02]  /*01c0*/  CS2R R20, SRZ ;  /* 0x0000000000147805 */ /* 0x000fe4000001ff00 */
[C---:B0-2---:R-:W-:Y:S01]  /*01d0*/  IMAD.WIDE R2, R24.reuse, 0x4, R18 ;  /* 0x0000000418027825 */ /* 0x045fe200078e0212 */
[----:B------:R-:W4:Y:S01]  /*01e0*/  @!P0 LDG.E.EL.128 R12, desc[UR4][R28.64] ;  /* 0x000000041c0c8981 */ /* 0x000f22000c2e1d00 */
[----:B------:R-:W-:Y:S02]  /*01f0*/  CS2R R18, SRZ ;  /* 0x0000000000127805 */ /* 0x000fe4000001ff00 */
[----:B------:R-:W-:Y:S01]  /*0200*/  CS2R R22, SRZ ;  /* 0x0000000000167805 */ /* 0x000fe2000001ff00 */
[----:B-1----:R-:W-:Y:S01]  /*0210*/  IMAD.WIDE R24, R24, 0x4, R16 ;  /* 0x0000000418187825 */ /* 0x002fe200078e0210 */
[----:B------:R-:W-:-:S04]  /*0220*/  CS2R R16, SRZ ;  /* 0x0000000000107805 */ /* 0x000fc8000001ff00 */
[----:B------:R-:W2:Y:S04]  /*0230*/  @!P0 LDG.E.EL.128 R20, desc[UR4][R24.64] ;  /* 0x0000000418148981 */ /* 0x000ea8000c2e1d00 */
[----:B------:R0:W2:Y:S02]  /*0240*/  @!P0 LDG.E.EL.128 R16, desc[UR4][R2.64] ;  /* 0x0000000402108981 */ /* 0x0000a4000c2e1d00 */
[----:B0-----:R-:W-:Y:S01]  /*0250*/  HFMA2.MMA R2, -RZ, RZ, 1.625, 0 ;  /* 0x3e800000ff027435 */ /* 0x001fe200000001ff */
[----:B---3--:R-:W-:-:S04]  /*0260*/  FADD R4, R4, 9.9999997473787516356e-06 ;  /* 0x3727c5ac04047421 */ /* 0x008fc80000000000 */
[----:B------:R-:W0:Y:S01]  /*0270*/  MUFU.SQRT R26, R4 ;  /* 0x00000004001a7308 */ /* 0x000e220000002000 */
[----:B------:R-:W-:Y:S01]  /*0280*/  FADD R5, R5, 9.9999997473787516356e-06 ;  /* 0x3727c5ac05057421 */ /* 0x000fe20000000000 */
[----:B------:R-:W-:Y:S01]  /*0290*/  FADD R6, R6, 9.9999997473787516356e-06 ;  /* 0x3727c5ac06067421 */ /* 0x000fe20000000000 */
[----:B------:R-:W-:-:S05]  /*02a0*/  FADD R7, R7, 9.9999997473787516356e-06 ;  /* 0x3727c5ac07077421 */ /* 0x000fca0000000000 */
[----:B------:R-:W1:Y:S01]  /*02b0*/  MUFU.SQRT R27, R5 ;  /* 0x00000005001b7308 */ /* 0x000e620000002000 */
[----:B0-----:R-:W-:-:S07]  /*02c0*/  FSETP.GT.AND P5, PT, R26, 8.50705917302346158658e+37, PT ;  /* 0x7e8000001a00780b */ /* 0x001fce0003fa4000 */
[----:B------:R-:W0:Y:S01]  /*02d0*/  MUFU.SQRT R6, R6 ;  /* 0x0000000600067308 */ /* 0x000e220000002000 */
[----:B------:R-:W-:-:S07]  /*02e0*/  FSETP.GEU.AND P1, PT, R26, 1.175494350822287508e-38, PT ;  /* 0x008000001a00780b */ /* 0x000fce0003f2e000 */
[----:B------:R-:W3:Y:S01]  /*02f0*/  MUFU.SQRT R7, R7 ;  /* 0x0000000700077308 */ /* 0x000ee20000002000 */
[C---:B-1----:R-:W-:Y:S01]  /*0300*/  FSETP.GT.AND P2, PT, R27.reuse, 8.50705917302346158658e+37, PT ;  /* 0x7e8000001b00780b */ /* 0x042fe20003f44000 */
[----:B------:R-:W-:Y:S01]  /*0310*/  @P5 FMUL R26, R26, 0.25 ;  /* 0x3e8000001a1a5820 */ /* 0x000fe20000400000 */
[----:B------:R-:W-:Y:S02]  /*0320*/  FSEL R5, R2, 1, P5 ;  /* 0x3f80000002057808 */ /* 0x000fe40002800000 */
[----:B0-----:R-:W-:Y:S01]  /*0330*/  FSETP.GT.AND P4, PT, R6, 8.50705917302346158658e+37, PT ;  /* 0x7e8000000600780b */ /* 0x001fe20003f84000 */
[----:B------:R-:W-:Y:S01]  /*0340*/  @!P1 FMUL R26, R26, 16777216 ;  /* 0x4b8000001a1a9820 */ /* 0x000fe20000400000 */
[----:B------:R-:W-:Y:S01]  /*0350*/  FSETP.GEU.AND P3, PT, R27, 1.175494350822287508e-38, PT ;  /* 0x008000001b00780b */ /* 0x000fe20003f6e000 */
[----:B------:R-:W-:Y:S01]  /*0360*/  @!P1 FMUL R5, R5, 16777216 ;  /* 0x4b80000005059820 */ /* 0x000fe20000400000 */
[----:B------:R-:W-:Y:S02]  /*0370*/  FSETP.GEU.AND P5, PT, R6, 1.175494350822287508e-38, PT ;  /* 0x008000000600780b */ /* 0x000fe40003fae000 */
[C---:B---3--:R-:W-:Y:S01]  /*0380*/  FSETP.GT.AND P6, PT, R7.reuse, 8.50705917302346158658e+37, PT ;  /* 0x7e8000000700780b */ /* 0x048fe20003fc4000 */
[----:B------:R-:W0:Y:S01]  /*0390*/  MUFU.RCP R26, R26 ;  /* 0x0000001a001a7308 */ /* 0x000e220000001000 */
[----:B------:R-:W-:Y:S01]  /*03a0*/  FSETP.GEU.AND P1, PT, R7, 1.175494350822287508e-38, PT ;  /* 0x008000000700780b */ /* 0x000fe20003f2e000 */
[----:B------:R-:W-:-:S04]  /*03b0*/  @P2 FMUL R27, R27, 0.25 ;  /* 0x3e8000001b1b2820 */ /* 0x000fc80000400000 */
[----:B------:R-:W-:Y:S02]  /*03c0*/  @P4 FMUL R6, R6, 0.25 ;  /* 0x3e80000006064820 */ /* 0x000fe40000400000 */
[----:B------:R-:W-:Y:S02]  /*03d0*/  @!P3 FMUL R27, R27, 16777216 ;  /* 0x4b8000001b1bb820 */ /* 0x000fe40000400000 */
[----:B------:R-:W-:Y:S02]  /*03e0*/  @!P5 FMUL R6, R6, 16777216 ;  /* 0x4b8000000606d820 */ /* 0x000fe40000400000 */
[----:B------:R-:W-:Y:S01]  /*03f0*/  @P6 FMUL R7, R7, 0.25 ;  /* 0x3e80000007076820 */ /* 0x000fe20000400000 */
[----:B------:R-:W1:Y:S03]  /*0400*/  MUFU.RCP R4, R27 ;  /* 0x0000001b00047308 */ /* 0x000e660000001000 */
[----:B------:R-:W-:Y:S01]  /*0410*/  @!P1 FMUL R7, R7, 16777216 ;  /* 0x4b80000007079820 */ /* 0x000fe20000400000 */
[----:B0-----:R-:W-:Y:S01]  /*0420*/  FMUL R25, R26, R5 ;  /* 0x000000051a197220 */ /* 0x001fe20000400000 */
[----:B------:R-:W-:-:S03]  /*0430*/  FSEL R29, R2, 1, P2 ;  /* 0x3f800000021d7808 */ /* 0x000fc60001000000 */
[----:B------:R0:W3:Y:S01]  /*0440*/  MUFU.RCP R3, R6 ;  /* 0x0000000600037308 */ /* 0x0000e20000001000 */
[----:B----4-:R-:W-:Y:S01]  /*0450*/  FADD R8, -R12, R8 ;  /* 0x000000080c087221 */ /* 0x010fe20000000100 */
[----:B------:R-:W-:-:S06]  /*0460*/  FSEL R12, R2, 1, P4 ;  /* 0x3f800000020c7808 */ /* 0x000fcc0002000000 */
[----:B------:R-:W4:Y:S01]  /*0470*/  MUFU.RCP R5, R7 ;  /* 0x0000000700057308 */ /* 0x000f220000001000 */
[----:B------:R-:W-:Y:S01]  /*0480*/  @!P3 FMUL R29, R29, 16777216 ;  /* 0x4b8000001d1db820 */ /* 0x000fe20000400000 */
[----:B0-----:R-:W-:Y:S01]  /*0490*/  FSEL R6, R2, 1, P6 ;  /* 0x3f80000002067808 */ /* 0x001fe20003000000 */
[----:B------:R-:W-:Y:S01]  /*04a0*/  @!P5 FMUL R12, R12, 16777216 ;  /* 0x4b8000000c0cd820 */ /* 0x000fe20000400000 */
[----:B------:R-:W-:Y:S01]  /*04b0*/  FADD R9, -R13, R9 ;  /* 0x000000090d097221 */ /* 0x000fe20000000100 */
[----:B-1----:R-:W-:Y:S02]  /*04c0*/  FMUL R4, R4, R29 ;  /* 0x0000001d04047220 */ /* 0x002fe40000400000 */
[----:B------:R-:W-:Y:S01]  /*04d0*/  @!P1 FMUL R6, R6, 16777216 ;  /* 0x4b80000006069820 */ /* 0x000fe20000400000 */
[----:B------:R-:W-:Y:S01]  /*04e0*/  FADD R10, -R14, R10 ;  /* 0x0000000a0e0a7221 */ /* 0x000fe20000000100 */
[----:B---3--:R-:W-:Y:S01]  /*04f0*/  FMUL R3, R3, R12 ;  /* 0x0000000c03037220 */ /* 0x008fe20000400000 */
[----:B------:R-:W-:Y:S01]  /*0500*/  FMUL R4, R9, R4 ;  /* 0x0000000409047220 */ /* 0x000fe20000400000 */
[----:B------:R-:W-:-:S02]  /*0510*/  FADD R11, -R15, R11 ;  /* 0x0000000b0f0b7221 */ /* 0x000fc40000000100 */
[----:B------:R-:W-:Y:S01]  /*0520*/  FMUL R3, R10, R3 ;  /* 0x000000030a037220 */ /* 0x000fe20000400000 */
[----:B----4-:R-:W-:Y:S01]  /*0530*/  FMUL R6, R5, R6 ;  /* 0x0000000605067220 */ /* 0x010fe20000400000 */
[----:B--2---:R-:W-:Y:S01]  /*0540*/  FFMA R17, R4, R17, R21 ;  /* 0x0000001104117223 */ /* 0x004fe20000000015 */
[----:B------:R-:W-:Y:S02]  /*0550*/  FMUL R25, R8, R25 ;  /* 0x0000001908197220 */ /* 0x000fe40000400000 */
[----:B------:R-:W-:Y:S01]  /*0560*/  FMUL R6, R11, R6 ;  /* 0x000000060b067220 */ /* 0x000fe20000400000 */
[----:B------:R-:W-:Y:S01]  /*0570*/  FFMA R18, R3, R18, R22 ;  /* 0x0000001203127223 */ /* 0x000fe20000000016 */
[----:B------:R-:W-:Y:S01]  /*0580*/  FADD R3, RZ, -R17 ;  /* 0x80000011ff037221 */ /* 0x000fe20000000000 */
[----:B------:R-:W-:Y:S01]  /*0590*/  FFMA R16, R25, R16, R20 ;  /* 0x0000001019107223 */ /* 0x000fe20000000014 */
[----:B------:R-:W-:Y:S01]  /*05a0*/  FFMA R19, R6, R19, R23 ;  /* 0x0000001306137223 */ /* 0x000fe20000000017 */
[----:B------:R-:W-:Y:S01]  /*05b0*/  FADD R4, RZ, -R18 ;  /* 0x80000012ff047221 */ /* 0x000fe20000000000 */
[----:B------:R-:W-:Y:S01]  /*05c0*/  FMUL R5, R3, 1.4426950216293334961 ;  /* 0x3fb8aa3b03057820 */ /* 0x000fe20000400000 */
[----:B------:R-:W-:Y:S01]  /*05d0*/  FADD R7, RZ, -R16 ;  /* 0x80000010ff077221 */ /* 0x000fe20000000000 */
[----:B------:R-:W-:Y:S01]  /*05e0*/  FADD R3, RZ, -R19 ;  /* 0x80000013ff037221 */ /* 0x000fe20000000000 */
[----:B------:R-:W-:-:S02]  /*05f0*/  FMUL R6, R4, 1.4426950216293334961 ;  /* 0x3fb8aa3b04067820 */ /* 0x000fc40000400000 */
[----:B------:R-:W-:Y:S01]  /*0600*/  FMUL R7, R7, 1.4426950216293334961 ;  /* 0x3fb8aa3b07077820 */ /* 0x000fe20000400000 */
[----:B------:R-:W-:Y:S01]  /*0610*/  FMUL R9, R3, 1.4426950216293334961 ;  /* 0x3fb8aa3b03097820 */ /* 0x000fe20000400000 */
[----:B------:R-:W-:Y:S02]  /*0620*/  FSETP.GEU.AND P2, PT, R5, -126, PT ;  /* 0xc2fc00000500780b */ /* 0x000fe40003f4e000 */
[----:B------:R-:W-:Y:S02]  /*0630*/  FSETP.GEU.AND P3, PT, R6, -126, PT ;  /* 0xc2fc00000600780b */ /* 0x000fe40003f6e000 */
[----:B------:R-:W-:Y:S02]  /*0640*/  FSETP.GEU.AND P1, PT, R7, -126, PT ;  /* 0xc2fc00000700780b */ /* 0x000fe40003f2e000 */
[----:B------:R-:W-:-:S07]  /*0650*/  FSETP.GEU.AND P4, PT, R9, -126, PT ;  /* 0xc2fc00000900780b */ /* 0x000fce0003f8e000 */
[----:B------:R-:W-:Y:S02]  /*0660*/  @!P2 FMUL R5, R5, 0.5 ;  /* 0x3f0000000505a820 */ /* 0x000fe40000400000 */
[----:B------:R-:W-:Y:S02]  /*0670*/  @!P3 FMUL R6, R6, 0.5 ;  /* 0x3f0000000606b820 */ /* 0x000fe40000400000 */
[----:B------:R-:W-:Y:S02]  /*0680*/  @!P1 FMUL R7, R7, 0.5 ;  /* 0x3f00000007079820 */ /* 0x000fe40000400000 */
[----:B------:R-:W-:Y:S01]  /*0690*/  @!P4 FMUL R9, R9, 0.5 ;  /* 0x3f0000000909c820 */ /* 0x000fe20000400000 */
[----:B------:R-:W-:Y:S08]  /*06a0*/  MUFU.EX2 R4, R5 ;  /* 0x0000000500047308 */ /* 0x000ff00000000800 */
[----:B------:R-:W0:Y:S08]  /*06b0*/  MUFU.EX2 R3, R7 ;  /* 0x0000000700037308 */ /* 0x000e300000000800 */
[----:B------:R-:W1:Y:S08]  /*06c0*/  MUFU.EX2 R8, R6 ;  /* 0x0000000600087308 */ /* 0x000e700000000800 */
[----:B------:R-:W2:Y:S01]  /*06d0*/  MUFU.EX2 R10, R9 ;  /* 0x00000009000a7308 */ /* 0x000ea20000000800 */
[----:B0-----:R-:W-:Y:S01]  /*06e0*/  @!P1 FMUL R3, R3, R3 ;  /* 0x0000000303039220 */ /* 0x001fe20000400000 */
[----:B------:R-:W-:Y:S01]  /*06f0*/  @!P2 FMUL R4, R4, R4 ;  /* 0x000000040404a220 */ /* 0x000fe20000400000 */
[----:B-1----:R-:W-:-:S02]  /*0700*/  @!P3 FMUL R8, R8, R8 ;  /* 0x000000080808b220 */ /* 0x002fc40000400000 */
[----:B------:R-:W-:Y:S01]  /*0710*/  FADD R3, R3, 1 ;  /* 0x3f80000003037421 */ /* 0x000fe20000000000 */
[----:B------:R-:W-:Y:S01]  /*0720*/  FADD R7, R4, 1 ;  /* 0x3f80000004077421 */ /* 0x000fe20000000000 */
[----:B------:R-:W-:Y:S01]  /*0730*/  FADD R8, R8, 1 ;  /* 0x3f80000008087421 */ /* 0x000fe20000000000 */
[----:B------:R-:W0:Y:S01]  /*0740*/  LDC.64 R4, c[0x0][0x210] ;  /* 0x00008400ff047b82 */ /* 0x000e220000000a00 */
[----:B--2---:R-:W-:-:S04]  /*0750*/  @!P4 FMUL R10, R10, R10 ;  /* 0x0000000a0a0ac220 */ /* 0x004fc80000400000 */
[----:B------:R-:W-:Y:S01]  /*0760*/  FADD R10, R10, 1 ;  /* 0x3f8000000a0a7421 */ /* 0x000fe20000000000 */
[----:B------:R-:W-:Y:S02]  /*0770*/  FSETP.GT.AND P1, PT, R3, 8.50705917302346158658e+37, PT ;  /* 0x7e8000000300780b */ /* 0x000fe40003f24000 */
[----:B------:R-:W-:Y:S02]  /*0780*/  FSETP.GT.AND P2, PT, R7, 8.50705917302346158658e+37, PT ;  /* 0x7e8000000700780b */ /* 0x000fe40003f44000 */
[----:B------:R-:W-:Y:S02]  /*0790*/  FSETP.GT.AND P3, PT, R8, 8.50705917302346158658e+37, PT ;  /* 0x7e8000000800780b */ /* 0x000fe40003f64000 */
[----:B------:R-:W-:-:S07]  /*07a0*/  FSETP.GT.AND P4, PT, R10, 8.50705917302346158658e+37, PT ;  /* 0x7e8000000a00780b */ /* 0x000fce0003f84000 */
[----:B------:R-:W-:Y:S02]  /*07b0*/  @P1 FMUL R3, R3, 0.25 ;  /* 0x3e80000003031820 */ /* 0x000fe40000400000 */
[----:B------:R-:W-:Y:S02]  /*07c0*/  @P2 FMUL R7, R7, 0.25 ;  /* 0x3e80000007072820 */ /* 0x000fe40000400000 */
[----:B------:R-:W-:Y:S02]  /*07d0*/  @P3 FMUL R8, R8, 0.25 ;  /* 0x3e80000008083820 */ /* 0x000fe40000400000 */
[----:B------:R-:W-:Y:S01]  /*07e0*/  @P4 FMUL R10, R10, 0.25 ;  /* 0x3e8000000a0a4820 */ /* 0x000fe20000400000 */
[----:B------:R-:W1:Y:S08]  /*07f0*/  MUFU.RCP R3, R3 ;  /* 0x0000000300037308 */ /* 0x000e700000001000 */
[----:B------:R-:W2:Y:S08]  /*0800*/  MUFU.RCP R7, R7 ;  /* 0x0000000700077308 */ /* 0x000eb00000001000 */
[----:B------:R-:W3:Y:S08]  /*0810*/  MUFU.RCP R8, R8 ;  /* 0x0000000800087308 */ /* 0x000ef00000001000 */
[----:B------:R-:W4:Y:S01]  /*0820*/  MUFU.RCP R10, R10 ;  /* 0x0000000a000a7308 */ /* 0x000f220000001000 */
[----:B------:R-:W-:-:S02]  /*0830*/  FSEL R6, R2, 1, P1 ;  /* 0x3f80000002067808 */ /* 0x000fc40000800000 */
[C---:B------:R-:W-:Y:S02]  /*0840*/  FSEL R12, R2.reuse, 1, P2 ;  /* 0x3f800000020c7808 */ /* 0x040fe40001000000 */
[C---:B------:R-:W-:Y:S02]  /*0850*/  FSEL R9, R2.reuse, 1, P3 ;  /* 0x3f80000002097808 */ /* 0x040fe40001800000 */
[----:B------:R-:W-:Y:S01]  /*0860*/  FSEL R11, R2, 1, P4 ;  /* 0x3f800000020b7808 */ /* 0x000fe20002000000 */
[----:B-1----:R-:W-:Y:S01]  /*0870*/  FMUL R3, R3, R6 ;  /* 0x0000000603037220 */ /* 0x002fe20000400000 */
[----:B--2---:R-:W-:Y:S01]  /*0880*/  FMUL R12, R7, R12 ;  /* 0x0000000c070c7220 */ /* 0x004fe20000400000 */
[----:B---3--:R-:W-:Y:S01]  /*0890*/  FMUL R9, R8, R9 ;  /* 0x0000000908097220 */ /* 0x008fe20000400000 */
[----:B0-----:R-:W-:-:S04]  /*08a0*/  IMAD.WIDE R4, R0, 0x4, R4 ;  /* 0x0000000400047825 */ /* 0x001fc800078e0204 */
[----:B----4-:R-:W-:Y:S01]  /*08b0*/  FMUL R2, R10, R11 ;  /* 0x0000000b0a027220 */ /* 0x010fe20000400000 */
[----:B------:R-:W-:Y:S01]  /*08c0*/  FMUL R16, R16, R3 ;  /* 0x0000000310107220 */ /* 0x000fe20000400000 */
[----:B------:R-:W-:Y:S01]  /*08d0*/  FMUL R17, R17, R12 ;  /* 0x0000000c11117220 */ /* 0x000fe20000400000 */
[----:B------:R-:W-:Y:S01]  /*08e0*/  FMUL R18, R18, R9 ;  /* 0x0000000912127220 */ /* 0x000fe20000400000 */
[----:B------:R-:W-:Y:S01]  /*08f0*/  FMUL R19, R19, R2 ;  /* 0x0000000213137220 */ /* 0x000fe20000400000 */
[----:B------:R-:W-:Y:S06]  /*0900*/  @P0 EXIT ;  /* 0x000000000000094d */ /* 0x000fec0003800000 */
[----:B------:R-:W-:Y:S01]  /*0910*/  STG.E.128 desc[UR4][R4.64], R16 ;  /* 0x0000001004007986 */ /* 0x000fe2000c101d04 */
[----:B------:R-:W-:Y:S05]  /*0920*/  EXIT ;  /* 0x000000000000794d */ /* 0x000fea0003800000 */
.L_x_0:
[----:B------:R-:W-:-:S00]  /*0930*/  BRA `(.L_x_0) ;  /* 0xfffffffc00fc7947 */ /* 0x000fc0000383ffff */
[----:B------:R-:W-:-:S00]  /*0940*/  NOP ;  /* 0x0000000000007918 */ /* 0x000fc00000000000 */
        /* <DEDUP_REMOVED lines=11> */
.L_x_1:


//--------------------- .nv.global.init           --------------------------
	.section	.nv.global.init,"aw",@progbits
.nv.global.init:
	.type		_$_str,@object
	.size		_$_str,(_$_str_$_2 - _$_str)
_$_str:
        /*0000*/ 	.byte	0x5f, 0x5f, 0x43, 0x55, 0x44, 0x41, 0x5f, 0x46, 0x54, 0x5a, 0x00
	.type		_$_str_$_2,@object
	.size		_$_str_$_2,(.L_1 - _$_str_$_2)
_$_str_$_2:
        /*000b*/ 	.byte	0x5f, 0x5f, 0x43, 0x55, 0x44, 0x41, 0x5f, 0x50, 0x52, 0x45, 0x43, 0x5f, 0x53, 0x51, 0x52, 0x54
        /*001b*/ 	.byte	0x00
.L_1:


//--------------------- .nv.constant0.triton_poi_fused__native_batch_norm_legit_no_training_mul_sigmoid_59 --------------------------
	.section	.nv.constant0.triton_poi_fused__native_batch_norm_legit_no_training_mul_sigmoid_59,"a",@progbits
	.sectionflags	@""
	.align	4
.nv.constant0.triton_poi_fused__native_batch_norm_legit_no_training_mul_sigmoid_59:
	.zero		580
